	.headerflags	@"EF_CUDA_TEXMODE_UNIFIED EF_CUDA_64BIT_ADDRESS EF_CUDA_SM86 EF_CUDA_VIRTUAL_SM(EF_CUDA_SM86)"
	.elftype	@"ET_EXEC"


//--------------------- .nv.info                  --------------------------
	.section	.nv.info,"",@"SHT_CUDA_INFO"
	.align	4


	//----- nvinfo : EIATTR_REGCOUNT
	.align		4
        /*0000*/ 	.byte	0x04, 0x2f
        /*0002*/ 	.short	(.L_8 - .L_7)
	.align		4
.L_7:
        /*0004*/ 	.word	index@(triton_per_fused_add_embedding_native_layer_norm_4)
        /*0008*/ 	.word	0x00000026


	//----- nvinfo : EIATTR_MIN_STACK_SIZE
	.align		4
.L_8:
        /*000c*/ 	.byte	0x04, 0x12
        /*000e*/ 	.short	(.L_10 - .L_9)
	.align		4
.L_9:
        /*0010*/ 	.word	index@(triton_per_fused_add_embedding_native_layer_norm_4)
        /*0014*/ 	.word	0x00000000


	//----- nvinfo : EIATTR_FRAME_SIZE
	.align		4
.L_10:
        /*0018*/ 	.byte	0x04, 0x11
        /*001a*/ 	.short	(.L_12 - .L_11)
	.align		4
.L_11:
        /*001c*/ 	.word	index@(triton_per_fused_add_embedding_native_layer_norm_4)
        /*0020*/ 	.word	0x00000000


	//----- nvinfo : EIATTR_MIN_STACK_SIZE
	.align		4
.L_12:
        /*0024*/ 	.byte	0x04, 0x12
        /*0026*/ 	.short	(.L_14 - .L_13)
	.align		4
.L_13:
        /*0028*/ 	.word	index@(triton_per_fused_add_embedding_native_layer_norm_4)
        /*002c*/ 	.word	0x00000000
.L_14:


//--------------------- .nv.info.triton_per_fused_add_embedding_native_layer_norm_4 --------------------------
	.section	.nv.info.triton_per_fused_add_embedding_native_layer_norm_4,"",@"SHT_CUDA_INFO"
	.sectionflags	@""
	.align	4


	//----- nvinfo : EIATTR_CUDA_API_VERSION
	.align		4
        /*0000*/ 	.byte	0x04, 0x37
        /*0002*/ 	.short	(.L_16 - .L_15)
.L_15:
        /*0004*/ 	.word	0x0000007c


	//----- nvinfo : EIATTR_SW2861232_WAR
	.align		4
.L_16:
        /*0008*/ 	.byte	0x01, 0x35
	.zero		2


	//----- nvinfo : EIATTR_PARAM_CBANK
	.align		4
        /*000c*/ 	.byte	0x04, 0x0a
        /*000e*/ 	.short	(.L_18 - .L_17)
	.align		4
.L_17:
        /*0010*/ 	.word	index@(.nv.constant0.triton_per_fused_add_embedding_native_layer_norm_4)
        /*0014*/ 	.short	0x0160
        /*0016*/ 	.short	0x0058


	//----- nvinfo : EIATTR_CBANK_PARAM_SIZE
	.align		4
.L_18:
        /*0018*/ 	.byte	0x03, 0x19
        /*001a*/ 	.short	0x0058


	//----- nvinfo : EIATTR_KPARAM_INFO
	.align		4
        /*001c*/ 	.byte	0x04, 0x17
        /*001e*/ 	.short	(.L_20 - .L_19)
.L_19:
        /*0020*/ 	.word	0x00000000
        /*0024*/ 	.short	0x000b
        /*0026*/ 	.short	0x0050
        /*0028*/ 	.byte	0x00, 0xf4, 0x21, 0x00


	//----- nvinfo : EIATTR_KPARAM_INFO
	.align		4
.L_20:
        /*002c*/ 	.byte	0x04, 0x17
        /*002e*/ 	.short	(.L_22 - .L_21)
.L_21:
        /*0030*/ 	.word	0x00000000
        /*0034*/ 	.short	0x000a
        /*0036*/ 	.short	0x004c
        /*0038*/ 	.byte	0x00, 0xf0, 0x11, 0x00


	//----- nvinfo : EIATTR_KPARAM_INFO
	.align		4
.L_22:
        /*003c*/ 	.byte	0x04, 0x17
        /*003e*/ 	.short	(.L_24 - .L_23)
.L_23:
        /*0040*/ 	.word	0x00000000
        /*0044*/ 	.short	0x0009
        /*0046*/ 	.short	0x0048
        /*0048*/ 	.byte	0x00, 0xf0, 0x11, 0x00


	//----- nvinfo : EIATTR_KPARAM_INFO
	.align		4
.L_24:
        /*004c*/ 	.byte	0x04, 0x17
        /*004e*/ 	.short	(.L_26 - .L_25)
.L_25:
        /*0050*/ 	.word	0x00000000
        /*0054*/ 	.short	0x0008
        /*0056*/ 	.short	0x0040
        /*0058*/ 	.byte	0x00, 0xf4, 0x21, 0x00


	//----- nvinfo : EIATTR_KPARAM_INFO
	.align		4
.L_26:
        /*005c*/ 	.byte	0x04, 0x17
        /*005e*/ 	.short	(.L_28 - .L_27)
.L_27:
        /*0060*/ 	.word	0x00000000
        /*0064*/ 	.short	0x0007
        /*0066*/ 	.short	0x0038
        /*0068*/ 	.byte	0x00, 0xf4, 0x21, 0x00


	//----- nvinfo : EIATTR_KPARAM_INFO
	.align		4
.L_28:
        /*006c*/ 	.byte	0x04, 0x17
        /*006e*/ 	.short	(.L_30 - .L_29)
.L_29:
        /*0070*/ 	.word	0x00000000
        /*0074*/ 	.short	0x0006
        /*0076*/ 	.short	0x0030
        /*0078*/ 	.byte	0x00, 0xf4, 0x21, 0x00


	//----- nvinfo : EIATTR_KPARAM_INFO
	.align		4
.L_30:
        /*007c*/ 	.byte	0x04, 0x17
        /*007e*/ 	.short	(.L_32 - .L_31)
.L_31:
        /*0080*/ 	.word	0x00000000
        /*0084*/ 	.short	0x0005
        /*0086*/ 	.short	0x0028
        /*0088*/ 	.byte	0x00, 0xf4, 0x21, 0x00


	//----- nvinfo : EIATTR_KPARAM_INFO
	.align		4
.L_32:
        /*008c*/ 	.byte	0x04, 0x17
        /*008e*/ 	.short	(.L_34 - .L_33)
.L_33:
        /*0090*/ 	.word	0x00000000
        /*0094*/ 	.short	0x0004
        /*0096*/ 	.short	0x0020
        /*0098*/ 	.byte	0x00, 0xf4, 0x21, 0x00


	//----- nvinfo : EIATTR_KPARAM_INFO
	.align		4
.L_34:
        /*009c*/ 	.byte	0x04, 0x17
        /*009e*/ 	.short	(.L_36 - .L_35)
.L_35:
        /*00a0*/ 	.word	0x00000000
        /*00a4*/ 	.short	0x0003
        /*00a6*/ 	.short	0x0018
        /*00a8*/ 	.byte	0x00, 0xf4, 0x21, 0x00


	//----- nvinfo : EIATTR_KPARAM_INFO
	.align		4
.L_36:
        /*00ac*/ 	.byte	0x04, 0x17
        /*00ae*/ 	.short	(.L_38 - .L_37)
.L_37:
        /*00b0*/ 	.word	0x00000000
        /*00b4*/ 	.short	0x0002
        /*00b6*/ 	.short	0x0010
        /*00b8*/ 	.byte	0x00, 0xf4, 0x21, 0x00


	//----- nvinfo : EIATTR_KPARAM_INFO
	.align		4
.L_38:
        /*00bc*/ 	.byte	0x04, 0x17
        /*00be*/ 	.short	(.L_40 - .L_39)
.L_39:
        /*00c0*/ 	.word	0x00000000
        /*00c4*/ 	.short	0x0001
        /*00c6*/ 	.short	0x0008
        /*00c8*/ 	.byte	0x00, 0xf4, 0x21, 0x00


	//----- nvinfo : EIATTR_KPARAM_INFO
	.align		4
.L_40:
        /*00cc*/ 	.byte	0x04, 0x17
        /*00ce*/ 	.short	(.L_42 - .L_41)
.L_41:
        /*00d0*/ 	.word	0x00000000
        /*00d4*/ 	.short	0x0000
        /*00d6*/ 	.short	0x0000
        /*00d8*/ 	.byte	0x00, 0xf4, 0x21, 0x00


	//----- nvinfo : EIATTR_MAXREG_COUNT
	.align		4
.L_42:
        /*00dc*/ 	.byte	0x03, 0x1b
        /*00de*/ 	.short	0x00ff


	//----- nvinfo : EIATTR_EXTERNS
	.align		4
        /*00e0*/ 	.byte	0x04, 0x0f
        /*00e2*/ 	.short	(.L_44 - .L_43)


	//   ....[0]....
	.align		4
.L_43:
        /*00e4*/ 	.word	index@(__assertfail)


	//----- nvinfo : EIATTR_COOP_GROUP_MASK_REGIDS
	.align		4
.L_44:
        /*00e8*/ 	.byte	0x04, 0x29
        /*00ea*/ 	.short	(.L_46 - .L_45)


	//   ....[0]....
.L_45:
        /*00ec*/ 	.word	0xffffffff


	//   ....[1]....
        /*00f0*/ 	.word	0xffffffff


	//   ....[2]....
        /*00f4*/ 	.word	0xffffffff


	//   ....[3]....
        /*00f8*/ 	.word	0xffffffff


	//   ....[4]....
        /*00fc*/ 	.word	0xffffffff


	//   ....[5]....
        /*0100*/ 	.word	0xffffffff


	//   ....[6]....
        /*0104*/ 	.word	0xffffffff


	//   ....[7]....
        /*0108*/ 	.word	0xffffffff


	//   ....[8]....
        /*010c*/ 	.word	0xffffffff


	//   ....[9]....
        /*0110*/ 	.word	0xffffffff


	//   ....[10]....
        /*0114*/ 	.word	0xffffffff


	//   ....[11]....
        /*0118*/ 	.word	0xffffffff


	//   ....[12]....
        /*011c*/ 	.word	0xffffffff


	//   ....[13]....
        /*0120*/ 	.word	0xffffffff


	//   ....[14]....
        /*0124*/ 	.word	0xffffffff


	//   ....[15]....
        /*0128*/ 	.word	0xffffffff


	//----- nvinfo : EIATTR_COOP_GROUP_INSTR_OFFSETS
	.align		4
.L_46:
        /*012c*/ 	.byte	0x04, 0x28
        /*012e*/ 	.short	(.L_48 - .L_47)


	//   ....[0]....
.L_47:
        /*0130*/ 	.word	0x000008c0


	//   ....[1]....
        /*0134*/ 	.word	0x000008f0


	//   ....[2]....
        /*0138*/ 	.word	0x00000920


	//   ....[3]....
        /*013c*/ 	.word	0x00000940


	//   ....[4]....
        /*0140*/ 	.word	0x00000960


	//   ....[5]....
        /*0144*/ 	.word	0x000009b0


	//   ....[6]....
        /*0148*/ 	.word	0x000009d0


	//   ....[7]....
        /*014c*/ 	.word	0x000009f0


	//   ....[8]....
        /*0150*/ 	.word	0x00000b20


	//   ....[9]....
        /*0154*/ 	.word	0x00000b40


	//   ....[10]....
        /*0158*/ 	.word	0x00000b60


	//   ....[11]....
        /*015c*/ 	.word	0x00000b80


	//   ....[12]....
        /*0160*/ 	.word	0x00000ba0


	//   ....[13]....
        /*0164*/ 	.word	0x00000c00


	//   ....[14]....
        /*0168*/ 	.word	0x00000c40


	//   ....[15]....
        /*016c*/ 	.word	0x00000c80


	//----- nvinfo : EIATTR_SYSCALL_OFFSETS
	.align		4
.L_48:
        /*0170*/ 	.byte	0x04, 0x46
        /*0172*/ 	.short	(.L_50 - .L_49)


	//   ....[0]....
.L_49:
        /*0174*/ 	.word	0x00000340


	//   ....[1]....
        /*0178*/ 	.word	0x00000580


	//----- nvinfo : EIATTR_EXIT_INSTR_OFFSETS
	.align		4
.L_50:
        /*017c*/ 	.byte	0x04, 0x1c
        /*017e*/ 	.short	(.L_52 - .L_51)


	//   ....[0]....
.L_51:
        /*0180*/ 	.word	0x00000e50


	//   ....[1]....
        /*0184*/ 	.word	0x00000e70


	//----- nvinfo : EIATTR_REQNTID
	.align		4
.L_52:
        /*0188*/ 	.byte	0x04, 0x10
        /*018a*/ 	.short	(.L_54 - .L_53)
.L_53:
        /*018c*/ 	.word	0x00000100
        /*0190*/ 	.word	0x00000001
        /*0194*/ 	.word	0x00000001


	//----- nvinfo : EIATTR_CRS_STACK_SIZE
	.align		4
.L_54:
        /*0198*/ 	.byte	0x04, 0x1e
        /*019a*/ 	.short	(.L_56 - .L_55)
.L_55:
        /*019c*/ 	.word	0x00000000
.L_56:


//--------------------- .nv.callgraph             --------------------------
	.section	.nv.callgraph,"",@"SHT_CUDA_CALLGRAPH"
	.align	4
	.sectionentsize	8
	.align		4
        /*0000*/ 	.word	0x00000000
	.align		4
        /*0004*/ 	.word	0xffffffff
	.align		4
        /*0008*/ 	.word	index@(triton_per_fused_add_embedding_native_layer_norm_4)
	.align		4
        /*000c*/ 	.word	index@(__assertfail)
	.align		4
        /*0010*/ 	.word	0x00000000
	.align		4
        /*0014*/ 	.word	0xfffffffe
	.align		4
        /*0018*/ 	.word	0x00000000
	.align		4
        /*001c*/ 	.word	0xfffffffd
	.align		4
        /*0020*/ 	.word	0x00000000
	.align		4
        /*0024*/ 	.word	0xfffffffc


//--------------------- .nv.rel.action            --------------------------
	.section	.nv.rel.action,"",@"SHT_CUDA_RELOCINFO"
	.align	8
	.sectionentsize	8
        /*0000*/ 	.byte	0x73, 0x00, 0x00, 0x00, 0x00, 0x00, 0x00, 0x00, 0x00, 0x00, 0x00, 0x11, 0x25, 0x00, 0x05, 0x36


//--------------------- .nv.constant4             --------------------------
	.section	.nv.constant4,"a",@progbits
	.align	8
	.align		8
.nv.constant4:
        /*0000*/ 	.dword	__assertfail
	.align		8
        /*0008*/ 	.dword	assertFunc_1
	.align		8
        /*0010*/ 	.dword	assertFile_1
	.align		8
        /*0018*/ 	.dword	assertMessage_1
	.align		8
        /*0020*/ 	.dword	assertFunc_0
	.align		8
        /*0028*/ 	.dword	assertFile_0
	.align		8
        /*0030*/ 	.dword	assertMessage_0
	.align		8
        /*0038*/ 	.dword	_$_str


//--------------------- .nv.constant0.triton_per_fused_add_embedding_native_layer_norm_4 --------------------------
	.section	.nv.constant0.triton_per_fused_add_embedding_native_layer_norm_4,"a",@progbits
	.sectionflags	@""
	.align	4
.nv.constant0.triton_per_fused_add_embedding_native_layer_norm_4:
	.zero		440


//--------------------- .text.triton_per_fused_add_embedding_native_layer_norm_4 --------------------------
	.section	.text.triton_per_fused_add_embedding_native_layer_norm_4,"ax",@progbits
	.sectionflags	@"SHF_BARRIERS=1"
	.sectioninfo	@"SHI_REGISTERS=38"
	.align	128
        .global         triton_per_fused_add_embedding_native_layer_norm_4
        .type           triton_per_fused_add_embedding_native_layer_norm_4,@function
        .size           triton_per_fused_add_embedding_native_layer_norm_4,(.L_x_3 - triton_per_fused_add_embedding_native_layer_norm_4)
        .other          triton_per_fused_add_embedding_native_layer_norm_4,@"STO_CUDA_ENTRY STV_DEFAULT"
triton_per_fused_add_embedding_native_layer_norm_4:
.text.triton_per_fused_add_embedding_native_layer_norm_4:
[----:B------:R-:W-:Y:S02]  /*0000*/  MOV R1, c[0x0][0x28] ;  /* 0x00000a0000017a02 */ /* 0x000fe40000000f00 */
[----:B------:R-:W0:Y:S01]  /*0010*/  S2R R15, SR_CTAID.X ;  /* 0x00000000000f7919 */ /* 0x000e220000002500 */
[----:B------:R-:W-:Y:S01]  /*0020*/  IMAD.MOV.U32 R14, RZ, RZ, 0x8 ;  /* 0x00000008ff0e7424 */ /* 0x000fe200078e00ff */
[----:B------:R-:W-:Y:S02]  /*0030*/  ULDC.64 UR4, c[0x0][0x118] ;  /* 0x0000460000047ab9 */ /* 0x000fe40000000a00 */
[----:B------:R-:W1:Y:S01]  /*0040*/  S2R R0, SR_TID.X ;  /* 0x0000000000007919 */ /* 0x000e620000002100 */
[----:B0-----:R-:W-:-:S06]  /*0050*/  IMAD.WIDE R2, R15, R14, c[0x0][0x168] ;  /* 0x00005a000f027625 */ /* 0x001fcc00078e020e */
[----:B------:R-:W2:Y:S01]  /*0060*/  LDG.E.EL.64 R2, [R2.64] ;  /* 0x0000000402027981 */ /* 0x000ea2000c2e1b00 */
[----:B-1----:R-:W-:Y:S01]  /*0070*/  SHF.L.U32 R34, R0, 0x2, RZ ;  /* 0x0000000200227819 */ /* 0x002fe200000006ff */
[----:B------:R-:W-:Y:S01]  /*0080*/  IMAD.MOV.U32 R17, RZ, RZ, 0x2 ;  /* 0x00000002ff117424 */ /* 0x000fe200078e00ff */
[----:B------:R-:W-:Y:S01]  /*0090*/  CS2R R26, SRZ ;  /* 0x00000000001a7805 */ /* 0x000fe2000001ff00 */
[----:B------:R-:W-:Y:S01]  /*00a0*/  CS2R R24, SRZ ;  /* 0x0000000000187805 */ /* 0x000fe2000001ff00 */
[----:B------:R-:W-:Y:S01]  /*00b0*/  LOP3.LUT R34, R34, 0x3fc, RZ, 0xc0, !PT ;  /* 0x000003fc22227812 */ /* 0x000fe200078ec0ff */
[----:B------:R-:W-:Y:S01]  /*00c0*/  CS2R R22, SRZ ;  /* 0x0000000000167805 */ /* 0x000fe2000001ff00 */
[----:B------:R-:W-:Y:S02]  /*00d0*/  CS2R R18, SRZ ;  /* 0x0000000000127805 */ /* 0x000fe4000001ff00 */
[----:B------:R-:W-:Y:S01]  /*00e0*/  ISETP.GE.U32.AND P1, PT, R34, 0x300, PT ;  /* 0x000003002200780c */ /* 0x000fe20003f26070 */
[----:B------:R-:W-:-:S02]  /*00f0*/  IMAD R9, R15, 0x300, R34 ;  /* 0x000003000f097824 */ /* 0x000fc400078e0222 */
[----:B------:R-:W-:-:S04]  /*0100*/  IMAD.WIDE.U32 R4, R34, R17, c[0x0][0x188] ;  /* 0x0000620022047625 */ /* 0x000fc800078e0011 */
[----:B------:R-:W-:-:S04]  /*0110*/  IMAD.WIDE.U32 R6, R34, R17, c[0x0][0x190] ;  /* 0x0000640022067625 */ /* 0x000fc800078e0011 */
[-C--:B------:R-:W-:Y:S02]  /*0120*/  IMAD.WIDE.U32 R10, R34, R17.reuse, c[0x0][0x198] ;  /* 0x00006600220a7625 */ /* 0x080fe400078e0011 */
[----:B------:R0:W5:Y:S02]  /*0130*/  @!P1 LDG.E.EL.64 R26, [R4.64] ;  /* 0x00000004041a9981 */ /* 0x000164000c2e1b00 */
[----:B------:R-:W-:Y:S02]  /*0140*/  IMAD.WIDE R14, R15, R14, c[0x0][0x178] ;  /* 0x00005e000f0e7625 */ /* 0x000fe400078e020e */
[----:B------:R0:W5:Y:S02]  /*0150*/  @!P1 LDG.E.EL.64 R24, [R6.64] ;  /* 0x0000000406189981 */ /* 0x000164000c2e1b00 */
[----:B------:R-:W-:Y:S02]  /*0160*/  IMAD.WIDE R16, R9, R17, c[0x0][0x160] ;  /* 0x0000580009107625 */ /* 0x000fe400078e0211 */
[----:B------:R0:W5:Y:S04]  /*0170*/  @!P1 LDG.E.EL.64 R22, [R10.64] ;  /* 0x000000040a169981 */ /* 0x000168000c2e1b00 */
[----:B------:R-:W5:Y:S04]  /*0180*/  LDG.E.EL.64 R14, [R14.64] ;  /* 0x000000040e0e7981 */ /* 0x000f68000c2e1b00 */
[----:B------:R0:W5:Y:S01]  /*0190*/  @!P1 LDG.E.64 R18, [R16.64] ;  /* 0x0000000410129981 */ /* 0x000162000c1e1b00 */
[----:B--2---:R-:W-:-:S02]  /*01a0*/  IADD3 R33, P2, R2, 0xc100, RZ ;  /* 0x0000c10002217810 */ /* 0x004fc40007f5e0ff */
[----:B------:R-:W-:Y:S02]  /*01b0*/  ISETP.GE.AND P0, PT, R3, RZ, PT ;  /* 0x000000ff0300720c */ /* 0x000fe40003f06270 */
[-C--:B------:R-:W-:Y:S02]  /*01c0*/  IADD3.X R13, RZ, R3.reuse, RZ, P2, !PT ;  /* 0x00000003ff0d7210 */ /* 0x080fe400017fe4ff */
[----:B------:R-:W-:Y:S02]  /*01d0*/  SEL R33, R33, R2, !P0 ;  /* 0x0000000221217207 */ /* 0x000fe40004000000 */
[----:B------:R-:W-:Y:S02]  /*01e0*/  SEL R32, R13, R3, !P0 ;  /* 0x000000030d207207 */ /* 0x000fe40004000000 */
[----:B------:R-:W-:-:S04]  /*01f0*/  ISETP.GE.U32.AND P0, PT, R33, 0xc100, PT ;  /* 0x0000c1002100780c */ /* 0x000fc80003f06070 */
[----:B------:R-:W-:-:S13]  /*0200*/  ISETP.GE.U32.AND.EX P0, PT, R32, RZ, PT, P0 ;  /* 0x000000ff2000720c */ /* 0x000fda0003f06100 */
[----:B------:R-:W-:Y:S05]  /*0210*/  @!P0 BRA `(.L_x_0) ;  /* 0x0000013000008947 */ /* 0x000fea0003800000 */
[----:B0-----:R-:W-:Y:S01]  /*0220*/  MOV R2, 0x0 ;  /* 0x0000000000027802 */ /* 0x001fe20000000f00 */
[----:B------:R-:W-:Y:S01]  /*0230*/  IMAD.MOV.U32 R4, RZ, RZ, c[0x4][0x30] ;  /* 0x01000c00ff047624 */ /* 0x000fe200078e00ff */
[----:B------:R-:W-:Y:S01]  /*0240*/  MOV R5, c[0x4][0x34] ;  /* 0x01000d0000057a02 */ /* 0x000fe20000000f00 */
[----:B------:R-:W-:Y:S01]  /*0250*/  IMAD.MOV.U32 R6, RZ, RZ, c[0x4][0x28] ;  /* 0x01000a00ff067624 */ /* 0x000fe200078e00ff */
[----:B------:R-:W-:Y:S01]  /*0260*/  MOV R7, c[0x4][0x2c] ;  /* 0x01000b0000077a02 */ /* 0x000fe20000000f00 */
[----:B------:R-:W-:Y:S01]  /*0270*/  IMAD.MOV.U32 R8, RZ, RZ, 0x2d ;  /* 0x0000002dff087424 */ /* 0x000fe200078e00ff */
[----:B------:R-:W0:Y:S01]  /*0280*/  LDC.64 R2, c[0x4][R2] ;  /* 0x0100000002027b82 */ /* 0x000e220000000a00 */
[----:B------:R-:W-:Y:S01]  /*0290*/  MOV R10, c[0x4][0x20] ;  /* 0x01000800000a7a02 */ /* 0x000fe20000000f00 */
[----:B------:R-:W-:Y:S01]  /*02a0*/  IMAD.MOV.U32 R11, RZ, RZ, c[0x4][0x24] ;  /* 0x01000900ff0b7624 */ /* 0x000fe200078e00ff */
[----:B------:R-:W-:Y:S01]  /*02b0*/  MOV R12, 0x1 ;  /* 0x00000001000c7802 */ /* 0x000fe20000000f00 */
[----:B------:R-:W-:-:S04]  /*02c0*/  IMAD.MOV.U32 R13, RZ, RZ, RZ ;  /* 0x000000ffff0d7224 */ /* 0x000fc800078e00ff */
[----:B------:R-:W-:-:S03]  /*02d0*/  LEPC R20 ;  /* 0x000000000014734e */ /* 0x000fc60000000000 */
[----:B------:R-:W-:Y:S02]  /*02e0*/  MOV R29, 0x350 ;  /* 0x00000350001d7802 */ /* 0x000fe40000000f00 */
[----:B------:R-:W-:-:S02]  /*02f0*/  MOV R28, 0x2d0 ;  /* 0x000002d0001c7802 */ /* 0x000fc40000000f00 */
[----:B------:R-:W-:Y:S02]  /*0300*/  MOV R31, 0x0 ;  /* 0x00000000001f7802 */ /* 0x000fe40000000f00 */
[----:B------:R-:W-:Y:S02]  /*0310*/  MOV R30, 0x0 ;  /* 0x00000000001e7802 */ /* 0x000fe40000000f00 */
[----:B------:R-:W-:-:S04]  /*0320*/  IADD3 R20, P0, P2, -R28, R29, R20 ;  /* 0x0000001d1c147210 */ /* 0x000fc80007a1e114 */
[----:B------:R-:W-:-:S04]  /*0330*/  IADD3.X R21, ~R30, R31, R21, P0, P2 ;  /* 0x0000001f1e157210 */ /* 0x000fc800007e4515 */
[----:B0----5:R-:W-:Y:S05]  /*0340*/  CALL.ABS.NOINC R2 ;  /* 0x0000000002007343 */ /* 0x021fea0003c00000 */
.L_x_0:
[----:B0-----:R-:W-:Y:S01]  /*0350*/  BAR.SYNC.DEFER_BLOCKING 0x0 ;  /* 0x0000000000007b1d */ /* 0x001fe20000010000 */
[----:B------:R-:W-:Y:S01]  /*0360*/  MOV R28, 0x600 ;  /* 0x00000600001c7802 */ /* 0x000fe20000000f00 */
[----:B------:R-:W-:Y:S02]  /*0370*/  IMAD.SHL.U32 R34, R34, 0x2, RZ ;  /* 0x0000000222227824 */ /* 0x000fe400078e00ff */
[----:B------:R-:W-:Y:S02]  /*0380*/  IMAD R5, R32, 0x600, RZ ;  /* 0x0000060020057824 */ /* 0x000fe400078e02ff */
[----:B------:R-:W-:-:S05]  /*0390*/  IMAD.WIDE.U32 R2, R33, R28, c[0x0][0x170] ;  /* 0x00005c0021027625 */ /* 0x000fca00078e001c */
[----:B------:R-:W-:-:S04]  /*03a0*/  IADD3 R4, P0, R34, R2, RZ ;  /* 0x0000000222047210 */ /* 0x000fc80007f1e0ff */
[----:B------:R-:W-:Y:S02]  /*03b0*/  IADD3.X R5, R3, R5, RZ, P0, !PT ;  /* 0x0000000503057210 */ /* 0x000fe400007fe4ff */
[----:B------:R-:W-:-:S06]  /*03c0*/  CS2R R2, SRZ ;  /* 0x0000000000027805 */ /* 0x000fcc000001ff00 */
[----:B------:R0:W5:Y:S02]  /*03d0*/  @!P1 LDG.E.64 R2, [R4.64] ;  /* 0x0000000404029981 */ /* 0x000164000c1e1b00 */
[----:B-----5:R-:W-:Y:S02]  /*03e0*/  IADD3 R33, P2, R14, 0x4d, RZ ;  /* 0x0000004d0e217810 */ /* 0x020fe40007f5e0ff */
[----:B------:R-:W-:-:S03]  /*03f0*/  ISETP.GE.AND P0, PT, R15, RZ, PT ;  /* 0x000000ff0f00720c */ /* 0x000fc60003f06270 */
[----:B------:R-:W-:Y:S01]  /*0400*/  IMAD.X R7, RZ, RZ, R15, P2 ;  /* 0x000000ffff077224 */ /* 0x000fe200010e060f */
[----:B------:R-:W-:-:S04]  /*0410*/  SEL R33, R33, R14, !P0 ;  /* 0x0000000e21217207 */ /* 0x000fc80004000000 */
        /* <DEDUP_REMOVED lines=9> */
[----:B------:R-:W-:Y:S01]  /*04b0*/  IMAD.MOV.U32 R10, RZ, RZ, c[0x4][0x8] ;  /* 0x01000200ff0a7624 */ /* 0x000fe200078e00ff */
[----:B------:R-:W0:Y:S01]  /*04c0*/  LDC.64 R14, c[0x4][R14] ;  /* 0x010000000e0e7b82 */ /* 0x000e220000000a00 */
[----:B------:R-:W-:Y:S01]  /*04d0*/  MOV R8, 0x33 ;  /* 0x0000003300087802 */ /* 0x000fe20000000f00 */
[----:B------:R-:W-:Y:S01]  /*04e0*/  IMAD.MOV.U32 R12, RZ, RZ, 0x1 ;  /* 0x00000001ff0c7424 */ /* 0x000fe200078e00ff */
[----:B------:R-:W-:Y:S02]  /*04f0*/  MOV R11, c[0x4][0xc] ;  /* 0x01000300000b7a02 */ /* 0x000fe40000000f00 */
[----:B------:R-:W-:-:S03]  /*0500*/  MOV R13, RZ ;  /* 0x000000ff000d7202 */ /* 0x000fc60000000f00 */
[----:B------:R-:W-:-:S04]  /*0510*/  LEPC R20 ;  /* 0x000000000014734e */ /* 0x000fc80000000000 */
[----:B------:R-:W-:Y:S02]  /*0520*/  MOV R29, 0x590 ;  /* 0x00000590001d7802 */ /* 0x000fe40000000f00 */
[----:B------:R-:W-:-:S02]  /*0530*/  MOV R30, 0x510 ;  /* 0x00000510001e7802 */ /* 0x000fc40000000f00 */
[----:B------:R-:W-:Y:S02]  /*0540*/  MOV R31, 0x0 ;  /* 0x00000000001f7802 */ /* 0x000fe40000000f00 */
[----:B------:R-:W-:Y:S02]  /*0550*/  MOV R35, 0x0 ;  /* 0x0000000000237802 */ /* 0x000fe40000000f00 */
[----:B------:R-:W-:-:S04]  /*0560*/  IADD3 R20, P0, P2, -R30, R29, R20 ;  /* 0x0000001d1e147210 */ /* 0x000fc80007a1e114 */
[----:B------:R-:W-:-:S04]  /*0570*/  IADD3.X R21, ~R35, R31, R21, P0, P2 ;  /* 0x0000001f23157210 */ /* 0x000fc800007e4515 */
[----:B0-----:R-:W-:Y:S05]  /*0580*/  CALL.ABS.NOINC R14 ;  /* 0x000000000e007343 */ /* 0x001fea0003c00000 */
.L_x_1:
[----:B0-----:R-:W-:Y:S01]  /*0590*/  BAR.SYNC.DEFER_BLOCKING 0x0 ;  /* 0x0000000000007b1d */ /* 0x001fe20000010000 */
[----:B------:R-:W-:-:S04]  /*05a0*/  IMAD.WIDE.U32 R28, R33, R28, c[0x0][0x180] ;  /* 0x00006000211c7625 */ /* 0x000fc800078e001c */
[----:B------:R-:W-:Y:S01]  /*05b0*/  IMAD R5, R32, 0x600, RZ ;  /* 0x0000060020057824 */ /* 0x000fe200078e02ff */
[----:B------:R-:W-:-:S05]  /*05c0*/  IADD3 R34, P0, R34, R28, RZ ;  /* 0x0000001c22227210 */ /* 0x000fca0007f1e0ff */
[----:B------:R-:W-:Y:S02]  /*05d0*/  IMAD.X R35, R29, 0x1, R5, P0 ;  /* 0x000000011d237824 */ /* 0x000fe400000e0605 */
[----:B------:R-:W-:-:S06]  /*05e0*/  CS2R R4, SRZ ;  /* 0x0000000000047805 */ /* 0x000fcc000001ff00 */
[----:B------:R-:W2:Y:S01]  /*05f0*/  @!P1 LDG.E.64 R4, [R34.64] ;  /* 0x0000000422049981 */ /* 0x000ea2000c1e1b00 */
[----:B------:R-:W-:Y:S01]  /*0600*/  SHF.L.U32 R6, R26, 0x10, RZ ;  /* 0x000000101a067819 */ /* 0x000fe200000006ff */
[----:B------:R-:W-:Y:S01]  /*0610*/  IMAD.U32 R7, R18, 0x10000, RZ ;  /* 0x0001000012077824 */ /* 0x000fe200078e00ff */
[----:B------:R-:W-:Y:S01]  /*0620*/  PRMT R26, R26, 0x7632, R26 ;  /* 0x000076321a1a7816 */ /* 0x000fe2000000001a */
[----:B------:R-:W-:Y:S01]  /*0630*/  IMAD.U32 R14, R27, 0x10000, RZ ;  /* 0x000100001b0e7824 */ /* 0x000fe200078e00ff */
[----:B------:R-:W-:Y:S01]  /*0640*/  PRMT R18, R18, 0x7632, R18 ;  /* 0x0000763212127816 */ /* 0x000fe20000000012 */
[--C-:B------:R-:W-:Y:S01]  /*0650*/  FADD R6, R6, R7.reuse ;  /* 0x0000000706067221 */ /* 0x100fe20000000000 */
[----:B------:R-:W-:Y:S01]  /*0660*/  PRMT R7, R2, 0x7632, R7 ;  /* 0x0000763202077816 */ /* 0x000fe20000000007 */
[----:B------:R-:W-:Y:S01]  /*0670*/  IMAD.U32 R12, R3, 0x10000, RZ ;  /* 0x00010000030c7824 */ /* 0x000fe200078e00ff */
[----:B------:R-:W-:Y:S01]  /*0680*/  SHF.L.U32 R26, R26, 0x10, RZ ;  /* 0x000000101a1a7819 */ /* 0x000fe200000006ff */
[----:B------:R-:W-:Y:S01]  /*0690*/  IMAD.U32 R11, R18, 0x10000, RZ ;  /* 0x00010000120b7824 */ /* 0x000fe200078e00ff */
[----:B------:R-:W-:-:S02]  /*06a0*/  SHF.L.U32 R8, R2, 0x10, RZ ;  /* 0x0000001002087819 */ /* 0x000fc400000006ff */
[----:B------:R-:W-:Y:S01]  /*06b0*/  SHF.L.U32 R7, R7, 0x10, RZ ;  /* 0x0000001007077819 */ /* 0x000fe200000006ff */
[----:B------:R-:W-:Y:S01]  /*06c0*/  FADD R26, R26, R11 ;  /* 0x0000000b1a1a7221 */ /* 0x000fe20000000000 */
[----:B------:R-:W-:Y:S02]  /*06d0*/  SHF.L.U32 R15, R19, 0x10, RZ ;  /* 0x00000010130f7819 */ /* 0x000fe400000006ff */
[----:B------:R-:W-:Y:S02]  /*06e0*/  PRMT R27, R27, 0x7632, R27 ;  /* 0x000076321b1b7816 */ /* 0x000fe4000000001b */
[----:B------:R-:W-:Y:S02]  /*06f0*/  PRMT R19, R19, 0x7632, R19 ;  /* 0x0000763213137816 */ /* 0x000fe40000000013 */
[----:B------:R-:W-:Y:S02]  /*0700*/  SHF.L.U32 R27, R27, 0x10, RZ ;  /* 0x000000101b1b7819 */ /* 0x000fe400000006ff */
[----:B------:R-:W-:-:S02]  /*0710*/  LOP3.LUT P2, RZ, R0, 0x1f, RZ, 0xc0, !PT ;  /* 0x0000001f00ff7812 */ /* 0x000fc4000784c0ff */
[C---:B------:R-:W-:Y:S02]  /*0720*/  ISETP.GE.AND P3, PT, R0.reuse, 0x8, PT ;  /* 0x000000080000780c */ /* 0x040fe40003f66270 */
[----:B------:R-:W-:-:S04]  /*0730*/  LOP3.LUT P0, RZ, R0, 0x7, RZ, 0xc0, !PT ;  /* 0x0000000700ff7812 */ /* 0x000fc8000780c0ff */
[----:B------:R-:W-:Y:S02]  /*0740*/  ISETP.LT.AND P0, PT, R0, 0x8, !P0 ;  /* 0x000000080000780c */ /* 0x000fe40004701270 */
[C---:B--2---:R-:W-:Y:S01]  /*0750*/  PRMT R10, R4.reuse, 0x7632, R10 ;  /* 0x00007632040a7816 */ /* 0x044fe2000000000a */
[----:B------:R-:W-:Y:S01]  /*0760*/  IMAD.U32 R13, R4, 0x10000, RZ ;  /* 0x00010000040d7824 */ /* 0x000fe200078e00ff */
[----:B------:R-:W-:Y:S01]  /*0770*/  SHF.L.U32 R21, R5, 0x10, RZ ;  /* 0x0000001005157819 */ /* 0x000fe200000006ff */
[----:B------:R-:W-:Y:S01]  /*0780*/  FADD R4, R14, R15 ;  /* 0x0000000f0e047221 */ /* 0x000fe20000000000 */
[----:B------:R-:W-:Y:S01]  /*0790*/  PRMT R5, R3, 0x7632, R5 ;  /* 0x0000763203057816 */ /* 0x000fe20000000005 */
[----:B------:R-:W-:Y:S01]  /*07a0*/  IMAD.U32 R10, R10, 0x10000, RZ ;  /* 0x000100000a0a7824 */ /* 0x000fe200078e00ff */
[----:B------:R-:W-:Y:S01]  /*07b0*/  FADD R13, R8, R13 ;  /* 0x0000000d080d7221 */ /* 0x000fe20000000000 */
[----:B------:R-:W-:Y:S01]  /*07c0*/  FADD R21, R12, R21 ;  /* 0x000000150c157221 */ /* 0x000fe20000000000 */
[----:B------:R-:W-:Y:S01]  /*07d0*/  PRMT R11, R5, 0x7632, R11 ;  /* 0x00007632050b7816 */ /* 0x000fe2000000000b */
[----:B------:R-:W-:Y:S01]  /*07e0*/  FADD R7, R7, R10 ;  /* 0x0000000a07077221 */ /* 0x000fe20000000000 */
[----:B------:R-:W-:Y:S01]  /*07f0*/  SHF.L.U32 R8, R5, 0x10, RZ ;  /* 0x0000001005087819 */ /* 0x000fe200000006ff */
[----:B------:R-:W-:Y:S01]  /*0800*/  IMAD.U32 R10, R19, 0x10000, RZ ;  /* 0x00010000130a7824 */ /* 0x000fe200078e00ff */
[----:B------:R-:W-:Y:S01]  /*0810*/  SHF.L.U32 R11, R11, 0x10, RZ ;  /* 0x000000100b0b7819 */ /* 0x000fe200000006ff */
[----:B------:R-:W-:Y:S01]  /*0820*/  FADD R6, R13, R6 ;  /* 0x000000060d067221 */ /* 0x000fe20000000000 */
[----:B------:R-:W-:Y:S01]  /*0830*/  FADD R5, R7, R26 ;  /* 0x0000001a07057221 */ /* 0x000fe20000000000 */
[----:B------:R-:W-:Y:S01]  /*0840*/  FADD R10, R27, R10 ;  /* 0x0000000a1b0a7221 */ /* 0x000fe20000000000 */
[----:B------:R-:W-:Y:S01]  /*0850*/  FADD R4, R21, R4 ;  /* 0x0000000415047221 */ /* 0x000fe20000000000 */
[----:B------:R-:W-:Y:S01]  /*0860*/  FADD R7, R8, R11 ;  /* 0x0000000b08077221 */ /* 0x000fe20000000000 */
[----:B------:R-:W-:-:S03]  /*0870*/  FADD R11, R5, R6 ;  /* 0x00000006050b7221 */ /* 0x000fc60000000000 */
[----:B------:R-:W-:Y:S01]  /*0880*/  FADD R7, R7, R10 ;  /* 0x0000000a07077221 */ /* 0x000fe20000000000 */
[----:B------:R-:W-:-:S04]  /*0890*/  FADD R8, R4, R11 ;  /* 0x0000000b04087221 */ /* 0x000fc80000000000 */
[----:B------:R-:W-:-:S05]  /*08a0*/  FADD R8, R7, R8 ;  /* 0x0000000807087221 */ /* 0x000fca0000000000 */
[----:B------:R-:W-:-:S05]  /*08b0*/  FSEL R8, R8, RZ, !P1 ;  /* 0x000000ff08087208 */ /* 0x000fca0004800000 */
[----:B------:R-:W0:Y:S02]  /*08c0*/  SHFL.BFLY PT, R11, R8, 0x10, 0x1f ;  /* 0x0e001f00080b7f89 */ /* 0x000e2400000e0000 */
[----:B0-----:R-:W-:Y:S01]  /*08d0*/  FADD R11, R8, R11 ;  /* 0x0000000b080b7221 */ /* 0x001fe20000000000 */
[----:B------:R-:W-:-:S04]  /*08e0*/  SHF.R.U32.HI R8, RZ, 0x3, R0 ;  /* 0x00000003ff087819 */ /* 0x000fc80000011600 */
[----:B------:R-:W0:Y:S01]  /*08f0*/  SHFL.BFLY PT, R10, R11, 0x8, 0x1f ;  /* 0x0d001f000b0a7f89 */ /* 0x000e2200000e0000 */
[----:B------:R-:W-:Y:S01]  /*0900*/  LOP3.LUT R8, R8, 0x1c, RZ, 0xc0, !PT ;  /* 0x0000001c08087812 */ /* 0x000fe200078ec0ff */
[----:B0-----:R-:W-:-:S05]  /*0910*/  FADD R10, R11, R10 ;  /* 0x0000000a0b0a7221 */ /* 0x001fca0000000000 */
[----:B------:R-:W0:Y:S02]  /*0920*/  SHFL.BFLY PT, R13, R10, 0x4, 0x1f ;  /* 0x0c801f000a0d7f89 */ /* 0x000e2400000e0000 */
[----:B0-----:R-:W-:-:S05]  /*0930*/  FADD R13, R10, R13 ;  /* 0x0000000d0a0d7221 */ /* 0x001fca0000000000 */
[----:B------:R-:W0:Y:S02]  /*0940*/  SHFL.BFLY PT, R12, R13, 0x2, 0x1f ;  /* 0x0c401f000d0c7f89 */ /* 0x000e2400000e0000 */
[----:B0-----:R-:W-:-:S05]  /*0950*/  FADD R12, R13, R12 ;  /* 0x0000000c0d0c7221 */ /* 0x001fca0000000000 */
[----:B------:R-:W0:Y:S02]  /*0960*/  SHFL.BFLY PT, R15, R12, 0x1, 0x1f ;  /* 0x0c201f000c0f7f89 */ /* 0x000e2400000e0000 */
[----:B0-----:R-:W-:-:S05]  /*0970*/  FADD R15, R12, R15 ;  /* 0x0000000f0c0f7221 */ /* 0x001fca0000000000 */
[----:B------:R-:W-:Y:S04]  /*0980*/  @!P2 STS [R8], R15 ;  /* 0x0000000f0800a388 */ /* 0x000fe80000000800 */
[----:B------:R-:W-:Y:S06]  /*0990*/  BAR.SYNC.DEFER_BLOCKING 0x0 ;  /* 0x0000000000007b1d */ /* 0x000fec0000010000 */
[----:B------:R-:W0:Y:S04]  /*09a0*/  @!P3 LDS R3, [R0.X4] ;  /* 0x000000000003b984 */ /* 0x000e280000004800 */
[----:B0-----:R-:W0:Y:S02]  /*09b0*/  SHFL.BFLY PT, R10, R3, 0x4, 0x1f ;  /* 0x0c801f00030a7f89 */ /* 0x001e2400000e0000 */
[----:B0-----:R-:W-:-:S05]  /*09c0*/  FADD R10, R3, R10 ;  /* 0x0000000a030a7221 */ /* 0x001fca0000000000 */
[----:B------:R-:W0:Y:S02]  /*09d0*/  SHFL.BFLY PT, R11, R10, 0x2, 0x1f ;  /* 0x0c401f000a0b7f89 */ /* 0x000e2400000e0000 */
[----:B0-----:R-:W-:-:S05]  /*09e0*/  FADD R11, R10, R11 ;  /* 0x0000000b0a0b7221 */ /* 0x001fca0000000000 */
[----:B------:R-:W0:Y:S02]  /*09f0*/  SHFL.BFLY PT, R12, R11, 0x1, 0x1f ;  /* 0x0c201f000b0c7f89 */ /* 0x000e2400000e0000 */
[----:B0-----:R-:W-:-:S05]  /*0a00*/  FADD R13, R11, R12 ;  /* 0x0000000c0b0d7221 */ /* 0x001fca0000000000 */
[----:B------:R-:W-:Y:S04]  /*0a10*/  @P0 STS [R0.X4], R13 ;  /* 0x0000000d00000388 */ /* 0x000fe80000004800 */
[----:B------:R-:W-:Y:S06]  /*0a20*/  BAR.SYNC.DEFER_BLOCKING 0x0 ;  /* 0x0000000000007b1d */ /* 0x000fec0000010000 */
[----:B------:R-:W0:Y:S02]  /*0a30*/  LDS R12, [RZ] ;  /* 0x00000000ff0c7984 */ /* 0x000e240000000800 */
[----:B0-----:R-:W-:-:S04]  /*0a40*/  FADD R12, RZ, R12 ;  /* 0x0000000cff0c7221 */ /* 0x001fc80000000000 */
[C---:B------:R-:W-:Y:S01]  /*0a50*/  FFMA R3, R12.reuse, -0.001302083372138440609, R5 ;  /* 0xbaaaaaab0c037823 */ /* 0x040fe20000000005 */
[C---:B------:R-:W-:Y:S01]  /*0a60*/  FFMA R10, R12.reuse, -0.001302083372138440609, R6 ;  /* 0xbaaaaaab0c0a7823 */ /* 0x040fe20000000006 */
[C---:B------:R-:W-:Y:S01]  /*0a70*/  FFMA R11, R12.reuse, -0.001302083372138440609, R4 ;  /* 0xbaaaaaab0c0b7823 */ /* 0x040fe20000000004 */
[----:B------:R-:W-:Y:S01]  /*0a80*/  FFMA R12, R12, -0.001302083372138440609, R7 ;  /* 0xbaaaaaab0c0c7823 */ /* 0x000fe20000000007 */
[----:B------:R-:W-:Y:S01]  /*0a90*/  FMUL R15, R3, R3 ;  /* 0x00000003030f7220 */ /* 0x000fe20000400000 */
[----:B------:R-:W-:Y:S02]  /*0aa0*/  F2FP.BF16.PACK_AB R6, R5, R6 ;  /* 0x000000060506723e */ /* 0x000fe400000010ff */
[----:B------:R-:W-:Y:S01]  /*0ab0*/  F2FP.BF16.PACK_AB R7, R7, R4 ;  /* 0x000000040707723e */ /* 0x000fe200000010ff */
[----:B------:R-:W-:Y:S01]  /*0ac0*/  FFMA R14, R10, R10, R15 ;  /* 0x0000000a0a0e7223 */ /* 0x000fe2000000000f */
[----:B------:R-:W-:Y:S01]  /*0ad0*/  BAR.SYNC.DEFER_BLOCKING 0x0 ;  /* 0x0000000000007b1d */ /* 0x000fe20000010000 */
[----:B------:R-:W-:-:S02]  /*0ae0*/  SHF.R.S32.HI R4, RZ, 0x1f, R9 ;  /* 0x0000001fff047819 */ /* 0x000fc40000011409 */
[----:B------:R-:W-:-:S04]  /*0af0*/  FFMA R15, R11, R11, R14 ;  /* 0x0000000b0b0f7223 */ /* 0x000fc8000000000e */
[----:B------:R-:W-:-:S05]  /*0b00*/  FFMA R15, R12, R12, R15 ;  /* 0x0000000c0c0f7223 */ /* 0x000fca000000000f */
[----:B------:R-:W-:-:S05]  /*0b10*/  FSEL R15, R15, RZ, !P1 ;  /* 0x000000ff0f0f7208 */ /* 0x000fca0004800000 */
[----:B------:R-:W0:Y:S02]  /*0b20*/  SHFL.BFLY PT, R14, R15, 0x10, 0x1f ;  /* 0x0e001f000f0e7f89 */ /* 0x000e2400000e0000 */
[----:B0-----:R-:W-:-:S05]  /*0b30*/  FADD R14, R15, R14 ;  /* 0x0000000e0f0e7221 */ /* 0x001fca0000000000 */
[----:B------:R-:W0:Y:S02]  /*0b40*/  SHFL.BFLY PT, R13, R14, 0x8, 0x1f ;  /* 0x0d001f000e0d7f89 */ /* 0x000e2400000e0000 */
[----:B0-----:R-:W-:-:S05]  /*0b50*/  FADD R13, R14, R13 ;  /* 0x0000000d0e0d7221 */ /* 0x001fca0000000000 */
[----:B------:R-:W0:Y:S02]  /*0b60*/  SHFL.BFLY PT, R18, R13, 0x4, 0x1f ;  /* 0x0c801f000d127f89 */ /* 0x000e2400000e0000 */
[----:B0-----:R-:W-:-:S05]  /*0b70*/  FADD R18, R13, R18 ;  /* 0x000000120d127221 */ /* 0x001fca0000000000 */
[----:B------:R-:W0:Y:S02]  /*0b80*/  SHFL.BFLY PT, R19, R18, 0x2, 0x1f ;  /* 0x0c401f0012137f89 */ /* 0x000e2400000e0000 */
[----:B0-----:R-:W-:-:S05]  /*0b90*/  FADD R19, R18, R19 ;  /* 0x0000001312137221 */ /* 0x001fca0000000000 */
[----:B------:R-:W0:Y:S02]  /*0ba0*/  SHFL.BFLY PT, R20, R19, 0x1, 0x1f ;  /* 0x0c201f0013147f89 */ /* 0x000e2400000e0000 */
[----:B0-----:R-:W-:Y:S01]  /*0bb0*/  FADD R21, R19, R20 ;  /* 0x0000001413157221 */ /* 0x001fe20000000000 */
[----:B------:R-:W-:-:S04]  /*0bc0*/  IMAD.MOV.U32 R19, RZ, RZ, 0x3aaaaaab ;  /* 0x3aaaaaabff137424 */ /* 0x000fc800078e00ff */
[----:B------:R-:W-:Y:S04]  /*0bd0*/  @!P2 STS [R8], R21 ;  /* 0x000000150800a388 */ /* 0x000fe80000000800 */
[----:B------:R-:W-:Y:S06]  /*0be0*/  BAR.SYNC.DEFER_BLOCKING 0x0 ;  /* 0x0000000000007b1d */ /* 0x000fec0000010000 */
[----:B------:R-:W0:Y:S04]  /*0bf0*/  @!P3 LDS R2, [R0.X4] ;  /* 0x000000000002b984 */ /* 0x000e280000004800 */
[----:B0-----:R-:W0:Y:S02]  /*0c00*/  SHFL.BFLY PT, R15, R2, 0x4, 0x1f ;  /* 0x0c801f00020f7f89 */ /* 0x001e2400000e0000 */
[----:B0-----:R-:W-:Y:S01]  /*0c10*/  FADD R15, R2, R15 ;  /* 0x0000000f020f7221 */ /* 0x001fe20000000000 */
[----:B------:R-:W-:-:S02]  /*0c20*/  PRMT R2, R24, 0x7632, R2 ;  /* 0x0000763218027816 */ /* 0x000fc40000000002 */
[----:B------:R-:W-:Y:S02]  /*0c30*/  SHF.L.U32 R24, R24, 0x10, RZ ;  /* 0x0000001018187819 */ /* 0x000fe400000006ff */
[----:B------:R-:W0:Y:S01]  /*0c40*/  SHFL.BFLY PT, R14, R15, 0x2, 0x1f ;  /* 0x0c401f000f0e7f89 */ /* 0x000e2200000e0000 */
[----:B------:R-:W-:Y:S01]  /*0c50*/  IMAD.U32 R2, R2, 0x10000, RZ ;  /* 0x0001000002027824 */ /* 0x000fe200078e00ff */
[----:B0-----:R-:W-:Y:S01]  /*0c60*/  FADD R14, R15, R14 ;  /* 0x0000000e0f0e7221 */ /* 0x001fe20000000000 */
[----:B------:R-:W-:-:S04]  /*0c70*/  PRMT R15, R22, 0x7632, R15 ;  /* 0x00007632160f7816 */ /* 0x000fc8000000000f */
[----:B------:R-:W0:Y:S01]  /*0c80*/  SHFL.BFLY PT, R13, R14, 0x1, 0x1f ;  /* 0x0c201f000e0d7f89 */ /* 0x000e2200000e0000 */
[----:B------:R-:W-:Y:S01]  /*0c90*/  SHF.L.U32 R15, R15, 0x10, RZ ;  /* 0x000000100f0f7819 */ /* 0x000fe200000006ff */
[----:B0-----:R-:W-:-:S05]  /*0ca0*/  FADD R13, R14, R13 ;  /* 0x0000000d0e0d7221 */ /* 0x001fca0000000000 */
[----:B------:R0:W-:Y:S04]  /*0cb0*/  @P0 STS [R0.X4], R13 ;  /* 0x0000000d00000388 */ /* 0x0001e80000004800 */
[----:B------:R-:W-:Y:S01]  /*0cc0*/  BAR.SYNC.DEFER_BLOCKING 0x0 ;  /* 0x0000000000007b1d */ /* 0x000fe20000010000 */
[C---:B0-----:R-:W-:Y:S02]  /*0cd0*/  PRMT R0, R25.reuse, 0x7632, R0 ;  /* 0x0000763219007816 */ /* 0x041fe40000000000 */
[----:B------:R-:W-:Y:S02]  /*0ce0*/  SHF.L.U32 R25, R25, 0x10, RZ ;  /* 0x0000001019197819 */ /* 0x000fe400000006ff */
[----:B------:R-:W-:Y:S01]  /*0cf0*/  SHF.L.U32 R0, R0, 0x10, RZ ;  /* 0x0000001000007819 */ /* 0x000fe200000006ff */
[----:B------:R-:W0:Y:S04]  /*0d00*/  LDS R8, [RZ] ;  /* 0x00000000ff087984 */ /* 0x000e280000000800 */
[----:B------:R1:W-:Y:S01]  /*0d10*/  @!P1 STG.E.64 [R16.64], R6 ;  /* 0x0000000610009986 */ /* 0x0003e2000c101b04 */
[----:B0-----:R-:W-:-:S04]  /*0d20*/  FADD R8, RZ, R8 ;  /* 0x00000008ff087221 */ /* 0x001fc80000000000 */
[----:B------:R-:W-:Y:S01]  /*0d30*/  FFMA R8, R8, R19, 9.9999997473787516356e-06 ;  /* 0x3727c5ac08087423 */ /* 0x000fe20000000013 */
[----:B------:R-:W-:-:S05]  /*0d40*/  SHF.L.U32 R19, R22, 0x10, RZ ;  /* 0x0000001016137819 */ /* 0x000fca00000006ff */
[----:B------:R-:W0:Y:S02]  /*0d50*/  MUFU.RSQ R8, R8 ;  /* 0x0000000800087308 */ /* 0x000e240000001400 */
[-C--:B0-----:R-:W-:Y:S01]  /*0d60*/  FMUL R3, R3, R8.reuse ;  /* 0x0000000803037220 */ /* 0x081fe20000400000 */
[-C--:B------:R-:W-:Y:S01]  /*0d70*/  FMUL R10, R10, R8.reuse ;  /* 0x000000080a0a7220 */ /* 0x080fe20000400000 */
[-C--:B------:R-:W-:Y:S01]  /*0d80*/  FMUL R11, R11, R8.reuse ;  /* 0x000000080b0b7220 */ /* 0x080fe20000400000 */
[----:B------:R-:W-:Y:S01]  /*0d90*/  FMUL R12, R12, R8 ;  /* 0x000000080c0c7220 */ /* 0x000fe20000400000 */
[----:B------:R-:W-:Y:S01]  /*0da0*/  FFMA R15, R2, R3, R15 ;  /* 0x00000003020f7223 */ /* 0x000fe2000000000f */
[C---:B------:R-:W-:Y:S01]  /*0db0*/  PRMT R2, R23.reuse, 0x7632, R2 ;  /* 0x0000763217027816 */ /* 0x040fe20000000002 */
[----:B------:R-:W-:Y:S01]  /*0dc0*/  IMAD.U32 R8, R23, 0x10000, RZ ;  /* 0x0001000017087824 */ /* 0x000fe200078e00ff */
[----:B------:R-:W-:Y:S02]  /*0dd0*/  FFMA R10, R24, R10, R19 ;  /* 0x0000000a180a7223 */ /* 0x000fe40000000013 */
[----:B------:R-:W-:Y:S01]  /*0de0*/  SHF.L.U32 R3, R2, 0x10, RZ ;  /* 0x0000001002037819 */ /* 0x000fe200000006ff */
[----:B------:R-:W-:Y:S01]  /*0df0*/  FFMA R8, R25, R11, R8 ;  /* 0x0000000b19087223 */ /* 0x000fe20000000008 */
[----:B------:R-:W-:-:S03]  /*0e00*/  LEA R2, P0, R9, c[0x0][0x1a0], 0x1 ;  /* 0x0000680009027a11 */ /* 0x000fc600078008ff */
[----:B------:R-:W-:Y:S01]  /*0e10*/  FFMA R5, R0, R12, R3 ;  /* 0x0000000c00057223 */ /* 0x000fe20000000003 */
[----:B------:R-:W-:Y:S02]  /*0e20*/  LEA.HI.X R3, R9, c[0x0][0x1a4], R4, 0x1, P0 ;  /* 0x0000690009037a11 */ /* 0x000fe400000f0c04 */
[----:B------:R-:W-:Y:S02]  /*0e30*/  F2FP.BF16.PACK_AB R4, R15, R10 ;  /* 0x0000000a0f04723e */ /* 0x000fe400000010ff */
[----:B------:R-:W-:Y:S01]  /*0e40*/  F2FP.BF16.PACK_AB R5, R5, R8 ;  /* 0x000000080505723e */ /* 0x000fe200000010ff */
[----:B------:R-:W-:Y:S06]  /*0e50*/  @P1 EXIT ;  /* 0x000000000000194d */ /* 0x000fec0003800000 */
[----:B-1----:R-:W-:Y:S01]  /*0e60*/  STG.E.64 [R2.64], R4 ;  /* 0x0000000402007986 */ /* 0x002fe2000c101b04 */
[----:B------:R-:W-:Y:S05]  /*0e70*/  EXIT ;  /* 0x000000000000794d */ /* 0x000fea0003800000 */
.L_x_2:
[----:B------:R-:W-:-:S00]  /*0e80*/  BRA `(.L_x_2) ;  /* 0xfffffff000007947 */ /* 0x000fc0000383ffff */
[----:B------:R-:W-:-:S00]  /*0e90*/  NOP ;  /* 0x0000000000007918 */ /* 0x000fc00000000000 */
        /* <DEDUP_REMOVED lines=14> */
.L_x_3:


//--------------------- .nv.global.init           --------------------------
	.section	.nv.global.init,"aw",@progbits
.nv.global.init:
	.type		assertFunc_1,@object
	.size		assertFunc_1,(assertFunc_0 - assertFunc_1)
assertFunc_1:
        /*0000*/ 	.byte	0x75, 0x6e, 0x6b, 0x6e, 0x6f, 0x77, 0x6e, 0x00
	.type		assertFunc_0,@object
	.size		assertFunc_0,(_$_str - assertFunc_0)
assertFunc_0:
        /*0008*/ 	.byte	0x75, 0x6e, 0x6b, 0x6e, 0x6f, 0x77, 0x6e, 0x00
	.type		_$_str,@object
	.size		_$_str,(assertMessage_1 - _$_str)
_$_str:
        /*0010*/ 	.byte	0x5f, 0x5f, 0x43, 0x55, 0x44, 0x41, 0x5f, 0x46, 0x54, 0x5a, 0x00
	.type		assertMessage_1,@object
	.size		assertMessage_1,(assertMessage_0 - assertMessage_1)
assertMessage_1:
        /*001b*/ 	.byte	0x69, 0x6e, 0x64, 0x65, 0x78, 0x20, 0x6f, 0x75, 0x74, 0x20, 0x6f, 0x66, 0x20, 0x62, 0x6f, 0x75
        /*002b*/ 	.byte	0x6e, 0x64, 0x73, 0x3a, 0x20, 0x30, 0x20, 0x3c, 0x3d, 0x20, 0x74, 0x6d, 0x70, 0x31, 0x31, 0x20
        /*003b*/ 	.byte	0x3c, 0x20, 0x37, 0x37, 0x00
	.type		assertMessage_0,@object
	.size		assertMessage_0,(assertFile_0 - assertMessage_0)
assertMessage_0:
        /*0040*/ 	.byte	0x69, 0x6e, 0x64, 0x65, 0x78, 0x20, 0x6f, 0x75, 0x74, 0x20, 0x6f, 0x66, 0x20, 0x62, 0x6f, 0x75
        /*0050*/ 	.byte	0x6e, 0x64, 0x73, 0x3a, 0x20, 0x30, 0x20, 0x3c, 0x3d, 0x20, 0x74, 0x6d, 0x70, 0x34, 0x20, 0x3c
        /*0060*/ 	.byte	0x20, 0x34, 0x39, 0x34, 0x30, 0x38, 0x00
	.type		assertFile_0,@object
	.size		assertFile_0,(assertFile_1 - assertFile_0)
assertFile_0:
        /*0067*/ 	.byte	0x2f, 0x74, 0x6d, 0x70, 0x2f, 0x74, 0x6f, 0x72, 0x63, 0x68, 0x69, 0x6e, 0x64, 0x75, 0x63, 0x74
        /*0077*/ 	.byte	0x6f, 0x72, 0x5f, 0x72, 0x6f, 0x6f, 0x74, 0x2f, 0x77, 0x71, 0x2f, 0x63, 0x77, 0x71, 0x7a, 0x7a
        /*0087*/ 	.byte	0x6d, 0x62, 0x62, 0x79, 0x35, 0x78, 0x74, 0x61, 0x68, 0x74, 0x79, 0x34, 0x32, 0x36, 0x6e, 0x79
        /*0097*/ 	.byte	0x6b, 0x73, 0x6c, 0x6a, 0x79, 0x61, 0x34, 0x63, 0x61, 0x7a, 0x6d, 0x78, 0x67, 0x78, 0x64, 0x6c
        /*00a7*/ 	.byte	0x34, 0x34, 0x6e, 0x70, 0x77, 0x61, 0x69, 0x37, 0x79, 0x70, 0x6e, 0x77, 0x70, 0x73, 0x63, 0x2e
        /*00b7*/ 	.byte	0x70, 0x79, 0x00
	.type		assertFile_1,@object
	.size		assertFile_1,(.L_1 - assertFile_1)
assertFile_1:
        /*00ba*/ 	.byte	0x2f, 0x74, 0x6d, 0x70, 0x2f, 0x74, 0x6f, 0x72, 0x63, 0x68, 0x69, 0x6e, 0x64, 0x75, 0x63, 0x74
        /*00ca*/ 	.byte	0x6f, 0x72, 0x5f, 0x72, 0x6f, 0x6f, 0x74, 0x2f, 0x77, 0x71, 0x2f, 0x63, 0x77, 0x71, 0x7a, 0x7a
        /*00da*/ 	.byte	0x6d, 0x62, 0x62, 0x79, 0x35, 0x78, 0x74, 0x61, 0x68, 0x74, 0x79, 0x34, 0x32, 0x36, 0x6e, 0x79
        /*00ea*/ 	.byte	0x6b, 0x73, 0x6c, 0x6a, 0x79, 0x61, 0x34, 0x63, 0x61, 0x7a, 0x6d, 0x78, 0x67, 0x78, 0x64, 0x6c
        /*00fa*/ 	.byte	0x34, 0x34, 0x6e, 0x70, 0x77, 0x61, 0x69, 0x37, 0x79, 0x70, 0x6e, 0x77, 0x70, 0x73, 0x63, 0x2e
        /*010a*/ 	.byte	0x70, 0x79, 0x00
.L_1:


//--------------------- .nv.shared.triton_per_fused_add_embedding_native_layer_norm_4 --------------------------
	.section	.nv.shared.triton_per_fused_add_embedding_native_layer_norm_4,"aw",@nobits
	.sectionflags	@""
	.align	16


//--------------------- SYMBOLS --------------------------

	.type		__assertfail,@function
